







.version 5.0
.target sm_61
.address_size 64


.global .align 8 .b8 _ZTVSt9basic_iosIcSt11char_traitsIcEE[32];
.global .align 8 .b8 _ZTTSo[8];
.global .align 8 .b8 _ZTVSt15basic_streambufIcSt11char_traitsIcEE[128];
.global .align 8 .b8 _ZTVNSt7__cxx1115basic_stringbufIcSt11char_traitsIcESaIcEEE[128];
.global .align 8 .b8 _ZTTNSt7__cxx1119basic_ostringstreamIcSt11char_traitsIcESaIcEEE[8];
.global .align 8 .b8 _ZTVN10__cxxabiv119__pointer_type_infoE[8];
.global .align 8 .b8 _ZTVN10__cxxabiv120__function_type_infoE[8];
.global .align 8 .b8 _ZTVN10__cxxabiv117__class_type_infoE[8];
.global .align 8 .b8 _ZTVN10__cxxabiv120__si_class_type_infoE[8];
.global .align 8 .b8 _ZTVN3c105ErrorE[40];
.global .align 8 .b8 _ZTVN3c1020intrusive_ptr_targetE[40];
.global .align 8 .b8 _ZTVN3c1011StorageImplE[40];
.global .align 8 .b8 _ZTVN6caffe28OperatorINS_11CUDAContextEEE[136];
.global .align 8 .b8 _ZTVN6caffe27SliceOpINS_11CUDAContextEEE[136];
.global .align 8 .b8 _ZTVN6caffe215SliceGradientOpINS_11CUDAContextEEE[136];

.visible .entry _ZN6caffe267_GLOBAL__N__43_tmpxft_00007363_00000000_7_slice_op_cpp1_ii_9b5598fd15SliceCopyKernelEPciS1_iiii(
.param .u64 _ZN6caffe267_GLOBAL__N__43_tmpxft_00007363_00000000_7_slice_op_cpp1_ii_9b5598fd15SliceCopyKernelEPciS1_iiii_param_0,
.param .u32 _ZN6caffe267_GLOBAL__N__43_tmpxft_00007363_00000000_7_slice_op_cpp1_ii_9b5598fd15SliceCopyKernelEPciS1_iiii_param_1,
.param .u64 _ZN6caffe267_GLOBAL__N__43_tmpxft_00007363_00000000_7_slice_op_cpp1_ii_9b5598fd15SliceCopyKernelEPciS1_iiii_param_2,
.param .u32 _ZN6caffe267_GLOBAL__N__43_tmpxft_00007363_00000000_7_slice_op_cpp1_ii_9b5598fd15SliceCopyKernelEPciS1_iiii_param_3,
.param .u32 _ZN6caffe267_GLOBAL__N__43_tmpxft_00007363_00000000_7_slice_op_cpp1_ii_9b5598fd15SliceCopyKernelEPciS1_iiii_param_4,
.param .u32 _ZN6caffe267_GLOBAL__N__43_tmpxft_00007363_00000000_7_slice_op_cpp1_ii_9b5598fd15SliceCopyKernelEPciS1_iiii_param_5,
.param .u32 _ZN6caffe267_GLOBAL__N__43_tmpxft_00007363_00000000_7_slice_op_cpp1_ii_9b5598fd15SliceCopyKernelEPciS1_iiii_param_6
)
{
.reg .pred %p<8>;
.reg .b16 %rs<2>;
.reg .b32 %r<32>;
.reg .b64 %rd<59>;


ld.param.u64 %rd31, [_ZN6caffe267_GLOBAL__N__43_tmpxft_00007363_00000000_7_slice_op_cpp1_ii_9b5598fd15SliceCopyKernelEPciS1_iiii_param_0];
ld.param.u32 %r2, [_ZN6caffe267_GLOBAL__N__43_tmpxft_00007363_00000000_7_slice_op_cpp1_ii_9b5598fd15SliceCopyKernelEPciS1_iiii_param_1];
ld.param.u64 %rd32, [_ZN6caffe267_GLOBAL__N__43_tmpxft_00007363_00000000_7_slice_op_cpp1_ii_9b5598fd15SliceCopyKernelEPciS1_iiii_param_2];
ld.param.u32 %r3, [_ZN6caffe267_GLOBAL__N__43_tmpxft_00007363_00000000_7_slice_op_cpp1_ii_9b5598fd15SliceCopyKernelEPciS1_iiii_param_3];
ld.param.u32 %r4, [_ZN6caffe267_GLOBAL__N__43_tmpxft_00007363_00000000_7_slice_op_cpp1_ii_9b5598fd15SliceCopyKernelEPciS1_iiii_param_4];
ld.param.u32 %r5, [_ZN6caffe267_GLOBAL__N__43_tmpxft_00007363_00000000_7_slice_op_cpp1_ii_9b5598fd15SliceCopyKernelEPciS1_iiii_param_6];
or.b32 %r6, %r3, %r2;
or.b32 %r7, %r6, %r4;
and.b32 %r8, %r7, 3;
setp.eq.s32	%p1, %r8, 0;
mov.u32 %r1, %ntid.x;
mov.u32 %r9, %ctaid.x;
mov.u32 %r10, %tid.x;
mad.lo.s32 %r11, %r1, %r9, %r10;
cvt.u64.u32	%rd56, %r11;
@%p1 bra BB0_7;

mul.lo.s32 %r12, %r5, %r4;
cvt.s64.s32	%rd2, %r12;
setp.ge.u64	%p2, %rd56, %rd2;
@%p2 bra BB0_13;

cvta.to.global.u64 %rd3, %rd32;
cvta.to.global.u64 %rd4, %rd31;
cvt.s64.s32	%rd5, %r4;
mov.u32 %r13, %nctaid.x;
mul.lo.s32 %r14, %r13, %r1;
cvt.u64.u32	%rd6, %r14;

BB0_3:
or.b64 %rd33, %rd56, %rd5;
and.b64 %rd34, %rd33, -4294967296;
setp.eq.s64	%p3, %rd34, 0;
@%p3 bra BB0_5;
bra.uni BB0_4;

BB0_5:
cvt.u32.u64	%r15, %rd5;
cvt.u32.u64	%r16, %rd56;
div.u32 %r17, %r16, %r15;
rem.u32 %r18, %r16, %r15;
cvt.u64.u32	%rd54, %r17;
cvt.u64.u32	%rd55, %r18;
bra.uni BB0_6;

BB0_4:
div.u64 %rd54, %rd56, %rd5;
rem.u64 %rd55, %rd56, %rd5;

BB0_6:
cvt.u32.u64	%r19, %rd54;
cvt.u32.u64	%r20, %rd55;
mad.lo.s32 %r21, %r19, %r2, %r20;
cvt.s64.s32	%rd35, %r21;
add.s64 %rd36, %rd4, %rd35;
ld.global.u8 %rs1, [%rd36];
mad.lo.s32 %r22, %r19, %r3, %r20;
cvt.s64.s32	%rd37, %r22;
add.s64 %rd38, %rd3, %rd37;
st.global.u8 [%rd38], %rs1;
add.s64 %rd56, %rd6, %rd56;
setp.lt.u64	%p4, %rd56, %rd2;
@%p4 bra BB0_3;
bra.uni BB0_13;

BB0_7:
cvt.s64.s32	%rd39, %r4;
shr.u64 %rd15, %rd39, 2;
cvt.u32.u64	%r23, %rd15;
mul.lo.s32 %r24, %r23, %r5;
cvt.s64.s32	%rd16, %r24;
setp.ge.u64	%p5, %rd56, %rd16;
@%p5 bra BB0_13;

cvta.to.global.u64 %rd17, %rd31;
cvta.to.global.u64 %rd18, %rd32;
cvt.s64.s32	%rd40, %r2;
shr.u64 %rd19, %rd40, 2;
cvt.s64.s32	%rd41, %r3;
shr.u64 %rd20, %rd41, 2;
cvt.s64.s32 %rd21, %rd15;
mov.u32 %r25, %nctaid.x;
mul.lo.s32 %r26, %r25, %r1;
cvt.u64.u32	%rd22, %r26;

BB0_9:
or.b64 %rd42, %rd56, %rd21;
and.b64 %rd43, %rd42, -4294967296;
setp.eq.s64	%p6, %rd43, 0;
@%p6 bra BB0_11;
bra.uni BB0_10;

BB0_11:
cvt.u32.u64	%r27, %rd21;
cvt.u32.u64	%r28, %rd56;
div.u32 %r29, %r28, %r27;
rem.u32 %r30, %r28, %r27;
cvt.u64.u32	%rd57, %r29;
cvt.u64.u32	%rd58, %r30;
bra.uni BB0_12;

BB0_10:
div.u64 %rd57, %rd56, %rd21;
rem.u64 %rd58, %rd56, %rd21;

BB0_12:
mul.lo.s64 %rd44, %rd57, %rd19;
add.s64 %rd45, %rd44, %rd58;
cvt.s64.s32 %rd46, %rd45;
shl.b64 %rd47, %rd46, 2;
add.s64 %rd48, %rd17, %rd47;
ld.global.u32 %r31, [%rd48];
mul.lo.s64 %rd49, %rd57, %rd20;
add.s64 %rd50, %rd49, %rd58;
cvt.s64.s32 %rd51, %rd50;
shl.b64 %rd52, %rd51, 2;
add.s64 %rd53, %rd18, %rd52;
st.global.u32 [%rd53], %r31;
add.s64 %rd56, %rd22, %rd56;
setp.lt.u64	%p7, %rd56, %rd16;
@%p7 bra BB0_9;

BB0_13:
ret;
}




// ===== COMPILED SASS (sm_100) =====

	.target	sm_100

	.elftype	@"ET_EXEC"


//--------------------- .note.nv.tkinfo           --------------------------
	.section	.note.nv.tkinfo,"",@"SHT_NOTE"
	.sectionflags	@"SHF_NOTE_NV_TKINFO"
	.tkinfo
        /*0018*/ 	.word	0x00000002
        /*0030*/ 	.string	""
        /*0030*/ 	.string	"ptxas"
        /*0030*/ 	.string	"Cuda compilation tools, release 13.0, V13.0.88"
        /*0030*/ 	.string	"Build cuda_13.0.r13.0/compiler.36424714_0"
        /*0030*/ 	.string	"-arch sm_100 "



//--------------------- .note.nv.cuinfo           --------------------------
	.section	.note.nv.cuinfo,"",@"SHT_NOTE"
	.sectionflags	@"SHF_NOTE_NV_CUINFO"
        /*0018*/ 	.short	0x0002
        /*001a*/ 	.short	0x003d
        /*001c*/ 	.short	0x0082
	.zero		2


//--------------------- .nv.info                  --------------------------
	.section	.nv.info,"",@"SHT_CUDA_INFO"
	.align	4


	//----- nvinfo : EIATTR_REGCOUNT
	.align		4
        /*0000*/ 	.byte	0x04, 0x2f
        /*0002*/ 	.short	(.L_16 - .L_15)
	.align		4
.L_15:
        /*0004*/ 	.word	index@(_ZN6caffe267_GLOBAL__N__43_tmpxft_00007363_00000000_7_slice_op_cpp1_ii_9b5598fd15SliceCopyKernelEPciS1_iiii)
        /*0008*/ 	.word	0x00000014


	//----- nvinfo : EIATTR_FRAME_SIZE
	.align		4
.L_16:
        /*000c*/ 	.byte	0x04, 0x11
        /*000e*/ 	.short	(.L_18 - .L_17)
	.align		4
.L_17:
        /*0010*/ 	.word	index@($__internal_1_$__cuda_sm20_rem_u64)
        /*0014*/ 	.word	0x00000000


	//----- nvinfo : EIATTR_FRAME_SIZE
	.align		4
.L_18:
        /*0018*/ 	.byte	0x04, 0x11
        /*001a*/ 	.short	(.L_20 - .L_19)
	.align		4
.L_19:
        /*001c*/ 	.word	index@($__internal_0_$__cuda_sm20_div_u64)
        /*0020*/ 	.word	0x00000000


	//----- nvinfo : EIATTR_FRAME_SIZE
	.align		4
.L_20:
        /*0024*/ 	.byte	0x04, 0x11
        /*0026*/ 	.short	(.L_22 - .L_21)
	.align		4
.L_21:
        /*0028*/ 	.word	index@(_ZN6caffe267_GLOBAL__N__43_tmpxft_00007363_00000000_7_slice_op_cpp1_ii_9b5598fd15SliceCopyKernelEPciS1_iiii)
        /*002c*/ 	.word	0x00000000


	//----- nvinfo : EIATTR_MIN_STACK_SIZE
	.align		4
.L_22:
        /*0030*/ 	.byte	0x04, 0x12
        /*0032*/ 	.short	(.L_24 - .L_23)
	.align		4
.L_23:
        /*0034*/ 	.word	index@(_ZN6caffe267_GLOBAL__N__43_tmpxft_00007363_00000000_7_slice_op_cpp1_ii_9b5598fd15SliceCopyKernelEPciS1_iiii)
        /*0038*/ 	.word	0x00000000
.L_24:


//--------------------- .nv.compat                --------------------------
	.section	.nv.compat,"",@"SHT_CUDA_COMPAT_INFO"
	.align	4
        /*0000*/ 	.byte	0x02, 0x09, 0x00, 0x00, 0x02, 0x02, 0x01, 0x00, 0x02, 0x05, 0x05, 0x00, 0x03, 0x07, 0x01, 0x01
        /*0010*/ 	.byte	0x02, 0x03, 0x00, 0x00, 0x02, 0x06, 0x01, 0x00, 0x04, 0x0b, 0x08, 0x00, 0x09, 0x00, 0x00, 0x00
        /*0020*/ 	.byte	0x00, 0x00, 0x00, 0x00


//--------------------- .nv.info._ZN6caffe267_GLOBAL__N__43_tmpxft_00007363_00000000_7_slice_op_cpp1_ii_9b5598fd15SliceCopyKernelEPciS1_iiii --------------------------
	.section	.nv.info._ZN6caffe267_GLOBAL__N__43_tmpxft_00007363_00000000_7_slice_op_cpp1_ii_9b5598fd15SliceCopyKernelEPciS1_iiii,"",@"SHT_CUDA_INFO"
	.sectionflags	@""
	.align	4


	//----- nvinfo : EIATTR_CUDA_API_VERSION
	.align		4
        /*0000*/ 	.byte	0x04, 0x37
        /*0002*/ 	.short	(.L_26 - .L_25)
.L_25:
        /*0004*/ 	.word	0x00000082


	//----- nvinfo : EIATTR_KPARAM_INFO
	.align		4
.L_26:
        /*0008*/ 	.byte	0x04, 0x17
        /*000a*/ 	.short	(.L_28 - .L_27)
.L_27:
        /*000c*/ 	.word	0x00000000
        /*0010*/ 	.short	0x0006
        /*0012*/ 	.short	0x0024
        /*0014*/ 	.byte	0x00, 0xf0, 0x11, 0x00


	//----- nvinfo : EIATTR_KPARAM_INFO
	.align		4
.L_28:
        /*0018*/ 	.byte	0x04, 0x17
        /*001a*/ 	.short	(.L_30 - .L_29)
.L_29:
        /*001c*/ 	.word	0x00000000
        /*0020*/ 	.short	0x0005
        /*0022*/ 	.short	0x0020
        /*0024*/ 	.byte	0x00, 0xf0, 0x11, 0x00


	//----- nvinfo : EIATTR_KPARAM_INFO
	.align		4
.L_30:
        /*0028*/ 	.byte	0x04, 0x17
        /*002a*/ 	.short	(.L_32 - .L_31)
.L_31:
        /*002c*/ 	.word	0x00000000
        /*0030*/ 	.short	0x0004
        /*0032*/ 	.short	0x001c
        /*0034*/ 	.byte	0x00, 0xf0, 0x11, 0x00


	//----- nvinfo : EIATTR_KPARAM_INFO
	.align		4
.L_32:
        /*0038*/ 	.byte	0x04, 0x17
        /*003a*/ 	.short	(.L_34 - .L_33)
.L_33:
        /*003c*/ 	.word	0x00000000
        /*0040*/ 	.short	0x0003
        /*0042*/ 	.short	0x0018
        /*0044*/ 	.byte	0x00, 0xf0, 0x11, 0x00


	//----- nvinfo : EIATTR_KPARAM_INFO
	.align		4
.L_34:
        /*0048*/ 	.byte	0x04, 0x17
        /*004a*/ 	.short	(.L_36 - .L_35)
.L_35:
        /*004c*/ 	.word	0x00000000
        /*0050*/ 	.short	0x0002
        /*0052*/ 	.short	0x0010
        /*0054*/ 	.byte	0x00, 0xf0, 0x21, 0x00


	//----- nvinfo : EIATTR_KPARAM_INFO
	.align		4
.L_36:
        /*0058*/ 	.byte	0x04, 0x17
        /*005a*/ 	.short	(.L_38 - .L_37)
.L_37:
        /*005c*/ 	.word	0x00000000
        /*0060*/ 	.short	0x0001
        /*0062*/ 	.short	0x0008
        /*0064*/ 	.byte	0x00, 0xf0, 0x11, 0x00


	//----- nvinfo : EIATTR_KPARAM_INFO
	.align		4
.L_38:
        /*0068*/ 	.byte	0x04, 0x17
        /*006a*/ 	.short	(.L_40 - .L_39)
.L_39:
        /*006c*/ 	.word	0x00000000
        /*0070*/ 	.short	0x0000
        /*0072*/ 	.short	0x0000
        /*0074*/ 	.byte	0x00, 0xf0, 0x21, 0x00


	//----- nvinfo : EIATTR_SPARSE_MMA_MASK
	.align		4
.L_40:
        /*0078*/ 	.byte	0x03, 0x50
        /*007a*/ 	.short	0x0000


	//----- nvinfo : EIATTR_MAXREG_COUNT
	.align		4
        /*007c*/ 	.byte	0x03, 0x1b
        /*007e*/ 	.short	0x00ff


	//----- nvinfo : EIATTR_MERCURY_ISA_VERSION
	.align		4
        /*0080*/ 	.byte	0x03, 0x5f
        /*0082*/ 	.short	0x0101


	//----- nvinfo : EIATTR_VRC_CTA_INIT_COUNT
	.align		4
        /*0084*/ 	.byte	0x02, 0x4a
	.zero		1
	.zero		1


	//----- nvinfo : EIATTR_EXIT_INSTR_OFFSETS
	.align		4
        /*0088*/ 	.byte	0x04, 0x1c
        /*008a*/ 	.short	(.L_42 - .L_41)


	//   ....[0]....
.L_41:
        /*008c*/ 	.word	0x00000110


	//   ....[1]....
        /*0090*/ 	.word	0x000004e0


	//   ....[2]....
        /*0094*/ 	.word	0x00000560


	//   ....[3]....
        /*0098*/ 	.word	0x00000940


	//----- nvinfo : EIATTR_CRS_STACK_SIZE
	.align		4
.L_42:
        /*009c*/ 	.byte	0x04, 0x1e
        /*009e*/ 	.short	(.L_44 - .L_43)
.L_43:
        /*00a0*/ 	.word	0x00000000


	//----- nvinfo : EIATTR_CBANK_PARAM_SIZE
	.align		4
.L_44:
        /*00a4*/ 	.byte	0x03, 0x19
        /*00a6*/ 	.short	0x0028


	//----- nvinfo : EIATTR_PARAM_CBANK
	.align		4
        /*00a8*/ 	.byte	0x04, 0x0a
        /*00aa*/ 	.short	(.L_46 - .L_45)
	.align		4
.L_45:
        /*00ac*/ 	.word	index@(.nv.constant0._ZN6caffe267_GLOBAL__N__43_tmpxft_00007363_00000000_7_slice_op_cpp1_ii_9b5598fd15SliceCopyKernelEPciS1_iiii)
        /*00b0*/ 	.short	0x0380
        /*00b2*/ 	.short	0x0028


	//----- nvinfo : EIATTR_SW_WAR
	.align		4
.L_46:
        /*00b4*/ 	.byte	0x04, 0x36
        /*00b6*/ 	.short	(.L_48 - .L_47)
.L_47:
        /*00b8*/ 	.word	0x00000008
.L_48:


//--------------------- .nv.callgraph             --------------------------
	.section	.nv.callgraph,"",@"SHT_CUDA_CALLGRAPH"
	.align	4
	.sectionentsize	8
	.align		4
        /*0000*/ 	.word	0x00000000
	.align		4
        /*0004*/ 	.word	0xffffffff
	.align		4
        /*0008*/ 	.word	0x00000000
	.align		4
        /*000c*/ 	.word	0xfffffffe
	.align		4
        /*0010*/ 	.word	0x00000000
	.align		4
        /*0014*/ 	.word	0xfffffffd
	.align		4
        /*0018*/ 	.word	0x00000000
	.align		4
        /*001c*/ 	.word	0xfffffffc


//--------------------- .nv.constant4             --------------------------
	.section	.nv.constant4,"a",@progbits
	.align	8
	.align		8
.nv.constant4:
        /*0000*/ 	.dword	_ZTVSt9basic_iosIcSt11char_traitsIcEE
	.align		8
        /*0008*/ 	.dword	_ZTTSo
	.align		8
        /*0010*/ 	.dword	_ZTVSt15basic_streambufIcSt11char_traitsIcEE
	.align		8
        /*0018*/ 	.dword	_ZTVNSt7__cxx1115basic_stringbufIcSt11char_traitsIcESaIcEEE
	.align		8
        /*0020*/ 	.dword	_ZTTNSt7__cxx1119basic_ostringstreamIcSt11char_traitsIcESaIcEEE
	.align		8
        /*0028*/ 	.dword	_ZTVN10__cxxabiv119__pointer_type_infoE
	.align		8
        /*0030*/ 	.dword	_ZTVN10__cxxabiv120__function_type_infoE
	.align		8
        /*0038*/ 	.dword	_ZTVN10__cxxabiv117__class_type_infoE
	.align		8
        /*0040*/ 	.dword	_ZTVN10__cxxabiv120__si_class_type_infoE
	.align		8
        /*0048*/ 	.dword	_ZTVN3c105ErrorE
	.align		8
        /*0050*/ 	.dword	_ZTVN3c1020intrusive_ptr_targetE
	.align		8
        /*0058*/ 	.dword	_ZTVN3c1011StorageImplE
	.align		8
        /*0060*/ 	.dword	_ZTVN6caffe28OperatorINS_11CUDAContextEEE
	.align		8
        /*0068*/ 	.dword	_ZTVN6caffe27SliceOpINS_11CUDAContextEEE
	.align		8
        /*0070*/ 	.dword	_ZTVN6caffe215SliceGradientOpINS_11CUDAContextEEE


//--------------------- .text._ZN6caffe267_GLOBAL__N__43_tmpxft_00007363_00000000_7_slice_op_cpp1_ii_9b5598fd15SliceCopyKernelEPciS1_iiii --------------------------
	.section	.text._ZN6caffe267_GLOBAL__N__43_tmpxft_00007363_00000000_7_slice_op_cpp1_ii_9b5598fd15SliceCopyKernelEPciS1_iiii,"ax",@progbits
	.align	128
        .global         _ZN6caffe267_GLOBAL__N__43_tmpxft_00007363_00000000_7_slice_op_cpp1_ii_9b5598fd15SliceCopyKernelEPciS1_iiii
        .type           _ZN6caffe267_GLOBAL__N__43_tmpxft_00007363_00000000_7_slice_op_cpp1_ii_9b5598fd15SliceCopyKernelEPciS1_iiii,@function
        .size           _ZN6caffe267_GLOBAL__N__43_tmpxft_00007363_00000000_7_slice_op_cpp1_ii_9b5598fd15SliceCopyKernelEPciS1_iiii,(.L_x_13 - _ZN6caffe267_GLOBAL__N__43_tmpxft_00007363_00000000_7_slice_op_cpp1_ii_9b5598fd15SliceCopyKernelEPciS1_iiii)
        .other          _ZN6caffe267_GLOBAL__N__43_tmpxft_00007363_00000000_7_slice_op_cpp1_ii_9b5598fd15SliceCopyKernelEPciS1_iiii,@"STO_CUDA_ENTRY STV_DEFAULT"
_ZN6caffe267_GLOBAL__N__43_tmpxft_00007363_00000000_7_slice_op_cpp1_ii_9b5598fd15SliceCopyKernelEPciS1_iiii:
.text._ZN6caffe267_GLOBAL__N__43_tmpxft_00007363_00000000_7_slice_op_cpp1_ii_9b5598fd15SliceCopyKernelEPciS1_iiii:
[----:B------:R-:W-:Y:S01]  /*0000*/  LDC R1, c[0x0][0x37c] ;  /* 0x0000df00ff017b82 */ /* 0x000fe20000000800 */
[----:B------:R-:W0:Y:S01]  /*0010*/  LDCU UR12, c[0x0][0x388] ;  /* 0x00007100ff0c77ac */ /* 0x000e220008000800 */
[----:B------:R-:W1:Y:S01]  /*0020*/  S2R R0, SR_CTAID.X ;  /* 0x0000000000007919 */ /* 0x000e620000002500 */
[----:B------:R-:W-:Y:S01]  /*0030*/  IMAD.MOV.U32 R2, RZ, RZ, RZ ;  /* 0x000000ffff027224 */ /* 0x000fe200078e00ff */
[----:B------:R-:W0:Y:S01]  /*0040*/  LDCU.64 UR10, c[0x0][0x398] ;  /* 0x00007300ff0a77ac */ /* 0x000e220008000a00 */
[----:B------:R-:W1:Y:S01]  /*0050*/  S2R R3, SR_TID.X ;  /* 0x0000000000037919 */ /* 0x000e620000002100 */
[----:B------:R-:W1:Y:S01]  /*0060*/  LDCU UR5, c[0x0][0x360] ;  /* 0x00006c00ff0577ac */ /* 0x000e620008000800 */
[----:B------:R-:W2:Y:S01]  /*0070*/  LDCU.64 UR14, c[0x0][0x358] ;  /* 0x00006b00ff0e77ac */ /* 0x000ea20008000a00 */
[----:B0-----:R-:W-:-:S04]  /*0080*/  ULOP3.LUT UR4, UR11, UR10, UR12, 0xfe, !UPT ;  /* 0x0000000a0b047292 */ /* 0x001fc8000f8efe0c */
[----:B------:R-:W-:Y:S01]  /*0090*/  ULOP3.LUT UP0, URZ, UR4, 0x3, URZ, 0xc0, !UPT ;  /* 0x0000000304ff7892 */ /* 0x000fe2000f80c0ff */
[----:B-1----:R-:W-:-:S08]  /*00a0*/  IMAD R0, R0, UR5, R3 ;  /* 0x0000000500007c24 */ /* 0x002fd0000f8e0203 */
[----:B--2---:R-:W-:Y:S05]  /*00b0*/  BRA.U !UP0, `(.L_x_0) ;  /* 0x00000005080c7547 */ /* 0x004fea000b800000 */
[----:B------:R-:W0:Y:S02]  /*00c0*/  LDCU UR4, c[0x0][0x3a4] ;  /* 0x00007480ff0477ac */ /* 0x000e240008000800 */
[----:B0-----:R-:W-:-:S04]  /*00d0*/  UIMAD UR4, UR11, UR4, URZ ;  /* 0x000000040b0472a4 */ /* 0x001fc8000f8e02ff */
[----:B------:R-:W-:Y:S02]  /*00e0*/  USHF.R.S32.HI UR8, URZ, 0x1f, UR4 ;  /* 0x0000001fff087899 */ /* 0x000fe40008011404 */
[----:B------:R-:W-:-:S04]  /*00f0*/  ISETP.GE.U32.AND P0, PT, R0, UR4, PT ;  /* 0x0000000400007c0c */ /* 0x000fc8000bf06070 */
[----:B------:R-:W-:-:S13]  /*0100*/  ISETP.GE.U32.AND.EX P0, PT, R2, UR8, PT, P0 ;  /* 0x0000000802007c0c */ /* 0x000fda000bf06100 */
[----:B------:R-:W-:Y:S05]  /*0110*/  @P0 EXIT ;  /* 0x000000000000094d */ /* 0x000fea0003800000 */
[----:B------:R-:W0:Y:S01]  /*0120*/  LDCU UR6, c[0x0][0x370] ;  /* 0x00006e00ff0677ac */ /* 0x000e220008000800 */
[----:B------:R-:W-:Y:S01]  /*0130*/  BSSY.RECONVERGENT B0, `(.L_x_1) ;  /* 0x000003a000007945 */ /* 0x000fe20003800200 */
[----:B------:R-:W1:Y:S01]  /*0140*/  LDCU UR10, c[0x0][0x388] ;  /* 0x00007100ff0a77ac */ /* 0x000e620008000800 */
[----:B------:R-:W2:Y:S01]  /*0150*/  LDCU UR9, c[0x0][0x39c] ;  /* 0x00007380ff0977ac */ /* 0x000ea20008000800 */
[----:B------:R-:W3:Y:S01]  /*0160*/  LDCU UR18, c[0x0][0x398] ;  /* 0x00007300ff1277ac */ /* 0x000ee20008000800 */
[----:B------:R-:W4:Y:S01]  /*0170*/  LDCU.64 UR12, c[0x0][0x380] ;  /* 0x00007000ff0c77ac */ /* 0x000f220008000a00 */
[----:B------:R-:W1:Y:S01]  /*0180*/  LDCU.64 UR16, c[0x0][0x390] ;  /* 0x00007200ff1077ac */ /* 0x000e620008000a00 */
[----:B------:R-:W-:Y:S02]  /*0190*/  USHF.R.S32.HI UR7, URZ, 0x1f, UR11 ;  /* 0x0000001fff077899 */ /* 0x000fe4000801140b */
[----:B0-----:R-:W-:-:S12]  /*01a0*/  UIMAD UR5, UR5, UR6, URZ ;  /* 0x00000006050572a4 */ /* 0x001fd8000f8e02ff */
.L_x_5:
[----:B------:R-:W-:Y:S01]  /*01b0*/  LOP3.LUT R3, R2, UR7, RZ, 0xfc, !PT ;  /* 0x0000000702037c12 */ /* 0x000fe2000f8efcff */
[----:B------:R-:W-:Y:S03]  /*01c0*/  BSSY.RECONVERGENT B1, `(.L_x_2) ;  /* 0x0000023000017945 */ /* 0x000fe60003800200 */
[----:B------:R-:W-:-:S13]  /*01d0*/  ISETP.NE.U32.AND P0, PT, R3, RZ, PT ;  /* 0x000000ff0300720c */ /* 0x000fda0003f05070 */
[----:B0-----:R-:W-:Y:S05]  /*01e0*/  @!P0 BRA `(.L_x_3) ;  /* 0x00000000002c8947 */ /* 0x001fea0003800000 */
[----:B------:R-:W0:Y:S01]  /*01f0*/  LDCU UR6, c[0x0][0x39c] ;  /* 0x00007380ff0677ac */ /* 0x000e220008000800 */
[----:B------:R-:W-:Y:S01]  /*0200*/  IMAD.U32 R3, RZ, RZ, UR7 ;  /* 0x00000007ff037e24 */ /* 0x000fe2000f8e00ff */
[----:B------:R-:W-:Y:S02]  /*0210*/  MOV R4, 0x240 ;  /* 0x0000024000047802 */ /* 0x000fe40000000f00 */
[----:B0-----:R-:W-:-:S07]  /*0220*/  MOV R6, UR6 ;  /* 0x0000000600067c02 */ /* 0x001fce0008000f00 */
[----:B-1234-:R-:W-:Y:S05]  /*0230*/  CALL.REL.NOINC `($__internal_0_$__cuda_sm20_div_u64) ;  /* 0x0000000400c47944 */ /* 0x01efea0003c00000 */
[----:B------:R-:W0:Y:S01]  /*0240*/  LDCU UR6, c[0x0][0x39c] ;  /* 0x00007380ff0677ac */ /* 0x000e220008000800 */
[----:B------:R-:W-:Y:S01]  /*0250*/  IMAD.U32 R7, RZ, RZ, UR7 ;  /* 0x00000007ff077e24 */ /* 0x000fe2000f8e00ff */
[----:B------:R-:W-:Y:S01]  /*0260*/  MOV R4, 0x290 ;  /* 0x0000029000047802 */ /* 0x000fe20000000f00 */
[----:B0-----:R-:W-:-:S07]  /*0270*/  IMAD.U32 R6, RZ, RZ, UR6 ;  /* 0x00000006ff067e24 */ /* 0x001fce000f8e00ff */
[----:B------:R-:W-:Y:S05]  /*0280*/  CALL.REL.NOINC `($__internal_1_$__cuda_sm20_rem_u64) ;  /* 0x0000000800ac7944 */ /* 0x000fea0003c00000 */
[----:B------:R-:W-:Y:S05]  /*0290*/  BRA `(.L_x_4) ;  /* 0x0000000000547947 */ /* 0x000fea0003800000 */
.L_x_3:
[----:B--2---:R-:W0:Y:S08]  /*02a0*/  I2F.U32.RP R3, UR9 ;  /* 0x0000000900037d06 */ /* 0x004e300008209000 */
[----:B0-----:R-:W0:Y:S02]  /*02b0*/  MUFU.RCP R3, R3 ;  /* 0x0000000300037308 */ /* 0x001e240000001000 */
[----:B0-----:R-:W-:-:S06]  /*02c0*/  IADD3 R4, PT, PT, R3, 0xffffffe, RZ ;  /* 0x0ffffffe03047810 */ /* 0x001fcc0007ffe0ff */
[----:B------:R0:W2:Y:S02]  /*02d0*/  F2I.FTZ.U32.TRUNC.NTZ R5, R4 ;  /* 0x0000000400057305 */ /* 0x0000a4000021f000 */
[----:B0-----:R-:W-:Y:S02]  /*02e0*/  IMAD.MOV.U32 R4, RZ, RZ, RZ ;  /* 0x000000ffff047224 */ /* 0x001fe400078e00ff */
[----:B--2---:R-:W-:-:S04]  /*02f0*/  IMAD.MOV R7, RZ, RZ, -R5 ;  /* 0x000000ffff077224 */ /* 0x004fc800078e0a05 */
[----:B------:R-:W-:-:S04]  /*0300*/  IMAD R7, R7, UR9, RZ ;  /* 0x0000000907077c24 */ /* 0x000fc8000f8e02ff */
[----:B------:R-:W-:Y:S01]  /*0310*/  IMAD.HI.U32 R5, R5, R7, R4 ;  /* 0x0000000705057227 */ /* 0x000fe200078e0004 */
[----:B------:R-:W-:-:S05]  /*0320*/  LOP3.LUT R4, RZ, UR9, RZ, 0x33, !PT ;  /* 0x00000009ff047c12 */ /* 0x000fca000f8e33ff */
[----:B------:R-:W-:-:S05]  /*0330*/  IMAD.HI.U32 R5, R5, R0, RZ ;  /* 0x0000000005057227 */ /* 0x000fca00078e00ff */
[----:B------:R-:W-:-:S05]  /*0340*/  IADD3 R7, PT, PT, -R5, RZ, RZ ;  /* 0x000000ff05077210 */ /* 0x000fca0007ffe1ff */
[----:B------:R-:W-:-:S05]  /*0350*/  IMAD R6, R7, UR9, R0 ;  /* 0x0000000907067c24 */ /* 0x000fca000f8e0200 */
[----:B------:R-:W-:-:S13]  /*0360*/  ISETP.GE.U32.AND P0, PT, R6, UR9, PT ;  /* 0x0000000906007c0c */ /* 0x000fda000bf06070 */
[----:B------:R-:W-:Y:S02]  /*0370*/  @P0 VIADD R6, R6, -UR9 ;  /* 0x8000000906060c36 */ /* 0x000fe40008000000 */
[----:B------:R-:W-:Y:S01]  /*0380*/  @P0 VIADD R5, R5, 0x1 ;  /* 0x0000000105050836 */ /* 0x000fe20000000000 */
[----:B------:R-:W-:Y:S02]  /*0390*/  ISETP.NE.U32.AND P0, PT, RZ, UR9, PT ;  /* 0x00000009ff007c0c */ /* 0x000fe4000bf05070 */
[----:B------:R-:W-:-:S13]  /*03a0*/  ISETP.GE.U32.AND P1, PT, R6, UR9, PT ;  /* 0x0000000906007c0c */ /* 0x000fda000bf26070 */
[----:B------:R-:W-:Y:S01]  /*03b0*/  @P1 VIADD R6, R6, -UR9 ;  /* 0x8000000906061c36 */ /* 0x000fe20008000000 */
[----:B------:R-:W-:-:S04]  /*03c0*/  @P1 IADD3 R5, PT, PT, R5, 0x1, RZ ;  /* 0x0000000105051810 */ /* 0x000fc80007ffe0ff */
[C---:B------:R-:W-:Y:S02]  /*03d0*/  SEL R3, R4.reuse, R5, !P0 ;  /* 0x0000000504037207 */ /* 0x040fe40004000000 */
[----:B------:R-:W-:-:S07]  /*03e0*/  SEL R6, R4, R6, !P0 ;  /* 0x0000000604067207 */ /* 0x000fce0004000000 */
.L_x_4:
[----:B-1-34-:R-:W-:Y:S05]  /*03f0*/  BSYNC.RECONVERGENT B1 ;  /* 0x0000000000017941 */ /* 0x01afea0003800200 */
.L_x_2:
[----:B------:R-:W-:-:S05]  /*0400*/  IMAD R5, R3, UR10, R6 ;  /* 0x0000000a03057c24 */ /* 0x000fca000f8e0206 */
[----:B------:R-:W-:-:S04]  /*0410*/  IADD3 R4, P0, PT, R5, UR12, RZ ;  /* 0x0000000c05047c10 */ /* 0x000fc8000ff1e0ff */
[----:B------:R-:W-:-:S06]  /*0420*/  LEA.HI.X.SX32 R5, R5, UR13, 0x1, P0 ;  /* 0x0000000d05057c11 */ /* 0x000fcc00080f0eff */
[----:B------:R-:W2:Y:S01]  /*0430*/  LDG.E.U8 R5, desc[UR14][R4.64] ;  /* 0x0000000e04057981 */ /* 0x000ea2000c1e1100 */
[----:B------:R-:W-:-:S05]  /*0440*/  IMAD R3, R3, UR18, R6 ;  /* 0x0000001203037c24 */ /* 0x000fca000f8e0206 */
[----:B------:R-:W-:-:S04]  /*0450*/  IADD3 R6, P0, PT, R3, UR16, RZ ;  /* 0x0000001003067c10 */ /* 0x000fc8000ff1e0ff */
[----:B------:R-:W-:Y:S02]  /*0460*/  LEA.HI.X.SX32 R7, R3, UR17, 0x1, P0 ;  /* 0x0000001103077c11 */ /* 0x000fe400080f0eff */
[----:B------:R-:W-:-:S05]  /*0470*/  IADD3 R0, P0, PT, R0, UR5, RZ ;  /* 0x0000000500007c10 */ /* 0x000fca000ff1e0ff */
[----:B------:R-:W-:Y:S01]  /*0480*/  IMAD.X R2, RZ, RZ, R2, P0 ;  /* 0x000000ffff027224 */ /* 0x000fe200000e0602 */
[----:B------:R-:W-:-:S04]  /*0490*/  ISETP.GE.U32.AND P0, PT, R0, UR4, PT ;  /* 0x0000000400007c0c */ /* 0x000fc8000bf06070 */
[----:B------:R-:W-:Y:S01]  /*04a0*/  ISETP.GE.U32.AND.EX P0, PT, R2, UR8, PT, P0 ;  /* 0x0000000802007c0c */ /* 0x000fe2000bf06100 */
[----:B--2---:R0:W-:-:S12]  /*04b0*/  STG.E.U8 desc[UR14][R6.64], R5 ;  /* 0x0000000506007986 */ /* 0x0041d8000c10110e */
[----:B------:R-:W-:Y:S05]  /*04c0*/  @!P0 BRA `(.L_x_5) ;  /* 0xfffffffc00388947 */ /* 0x000fea000383ffff */
[----:B------:R-:W-:Y:S05]  /*04d0*/  BSYNC.RECONVERGENT B0 ;  /* 0x0000000000007941 */ /* 0x000fea0003800200 */
.L_x_1:
[----:B------:R-:W-:Y:S05]  /*04e0*/  EXIT ;  /* 0x000000000000794d */ /* 0x000fea0003800000 */
.L_x_0:
[----:B------:R-:W0:Y:S01]  /*04f0*/  LDCU UR4, c[0x0][0x3a4] ;  /* 0x00007480ff0477ac */ /* 0x000e220008000800 */
[----:B------:R-:W-:-:S04]  /*0500*/  USHF.R.S32.HI UR9, URZ, 0x1f, UR11 ;  /* 0x0000001fff097899 */ /* 0x000fc8000801140b */
[----:B------:R-:W-:-:S04]  /*0510*/  USHF.R.U64 UR9, UR11, 0x2, UR9 ;  /* 0x000000020b097899 */ /* 0x000fc80008001209 */
[----:B0-----:R-:W-:-:S04]  /*0520*/  UIMAD UR4, UR9, UR4, URZ ;  /* 0x00000004090472a4 */ /* 0x001fc8000f8e02ff */
[----:B------:R-:W-:Y:S02]  /*0530*/  USHF.R.S32.HI UR13, URZ, 0x1f, UR4 ;  /* 0x0000001fff0d7899 */ /* 0x000fe40008011404 */
[----:B------:R-:W-:-:S04]  /*0540*/  ISETP.GE.U32.AND P0, PT, R0, UR4, PT ;  /* 0x0000000400007c0c */ /* 0x000fc8000bf06070 */
[----:B------:R-:W-:-:S13]  /*0550*/  ISETP.GE.U32.AND.EX P0, PT, R2, UR13, PT, P0 ;  /* 0x0000000d02007c0c */ /* 0x000fda000bf06100 */
[----:B------:R-:W-:Y:S05]  /*0560*/  @P0 EXIT ;  /* 0x000000000000094d */ /* 0x000fea0003800000 */
[----:B------:R-:W0:Y:S01]  /*0570*/  LDCU UR6, c[0x0][0x370] ;  /* 0x00006e00ff0677ac */ /* 0x000e220008000800 */
[----:B------:R-:W-:Y:S01]  /*0580*/  BSSY.RECONVERGENT B0, `(.L_x_6) ;  /* 0x000003b000007945 */ /* 0x000fe20003800200 */
[----:B------:R-:W-:Y:S02]  /*0590*/  USHF.R.S32.HI UR8, URZ, 0x1f, UR10 ;  /* 0x0000001fff087899 */ /* 0x000fe4000801140a */
[----:B------:R-:W-:Y:S02]  /*05a0*/  USHF.R.S32.HI UR7, URZ, 0x1f, UR12 ;  /* 0x0000001fff077899 */ /* 0x000fe4000801140c */
[----:B------:R-:W-:Y:S01]  /*05b0*/  USHF.R.U64 UR8, UR10, 0x2, UR8 ;  /* 0x000000020a087899 */ /* 0x000fe20008001208 */
[----:B------:R-:W1:Y:S01]  /*05c0*/  LDCU.64 UR16, c[0x0][0x380] ;  /* 0x00007000ff1077ac */ /* 0x000e620008000a00 */
[----:B------:R-:W2:Y:S01]  /*05d0*/  LDCU.64 UR18, c[0x0][0x390] ;  /* 0x00007200ff1277ac */ /* 0x000ea20008000a00 */
[----:B------:R-:W-:Y:S02]  /*05e0*/  USHF.R.S32.HI UR10, URZ, 0x1f, UR9 ;  /* 0x0000001fff0a7899 */ /* 0x000fe40008011409 */
[----:B------:R-:W-:-:S02]  /*05f0*/  USHF.R.U64 UR7, UR12, 0x2, UR7 ;  /* 0x000000020c077899 */ /* 0x000fc40008001207 */
[----:B0-----:R-:W-:-:S12]  /*0600*/  UIMAD UR5, UR5, UR6, URZ ;  /* 0x00000006050572a4 */ /* 0x001fd8000f8e02ff */
.L_x_10:
[----:B------:R-:W-:Y:S01]  /*0610*/  LOP3.LUT R3, R2, UR10, RZ, 0xfc, !PT ;  /* 0x0000000a02037c12 */ /* 0x000fe2000f8efcff */
[----:B------:R-:W-:Y:S03]  /*0620*/  BSSY.RECONVERGENT B1, `(.L_x_7) ;  /* 0x0000021000017945 */ /* 0x000fe60003800200 */
[----:B------:R-:W-:-:S13]  /*0630*/  ISETP.NE.U32.AND P0, PT, R3, RZ, PT ;  /* 0x000000ff0300720c */ /* 0x000fda0003f05070 */
[----:B0-----:R-:W-:Y:S05]  /*0640*/  @!P0 BRA `(.L_x_8) ;  /* 0x0000000000248947 */ /* 0x001fea0003800000 */
[----:B------:R-:W-:Y:S01]  /*0650*/  MOV R6, UR9 ;  /* 0x0000000900067c02 */ /* 0x000fe20008000f00 */
[----:B------:R-:W-:Y:S01]  /*0660*/  IMAD.U32 R3, RZ, RZ, UR10 ;  /* 0x0000000aff037e24 */ /* 0x000fe2000f8e00ff */
[----:B------:R-:W-:-:S07]  /*0670*/  MOV R4, 0x690 ;  /* 0x0000069000047802 */ /* 0x000fce0000000f00 */
[----:B-12---:R-:W-:Y:S05]  /*0680*/  CALL.REL.NOINC `($__internal_0_$__cuda_sm20_div_u64) ;  /* 0x0000000000b07944 */ /* 0x006fea0003c00000 */
[----:B------:R-:W-:Y:S01]  /*0690*/  IMAD.U32 R6, RZ, RZ, UR9 ;  /* 0x00000009ff067e24 */ /* 0x000fe2000f8e00ff */
[----:B------:R-:W-:Y:S02]  /*06a0*/  MOV R7, UR10 ;  /* 0x0000000a00077c02 */ /* 0x000fe40008000f00 */
[----:B------:R-:W-:-:S07]  /*06b0*/  MOV R4, 0x6d0 ;  /* 0x000006d000047802 */ /* 0x000fce0000000f00 */
[----:B------:R-:W-:Y:S05]  /*06c0*/  CALL.REL.NOINC `($__internal_1_$__cuda_sm20_rem_u64) ;  /* 0x00000004009c7944 */ /* 0x000fea0003c00000 */
[----:B------:R-:W-:Y:S05]  /*06d0*/  BRA `(.L_x_9) ;  /* 0x0000000000547947 */ /* 0x000fea0003800000 */
.L_x_8:
[----:B------:R-:W0:Y:S08]  /*06e0*/  I2F.U32.RP R3, UR9 ;  /* 0x0000000900037d06 */ /* 0x000e300008209000 */
[----:B0-----:R-:W0:Y:S02]  /*06f0*/  MUFU.RCP R3, R3 ;  /* 0x0000000300037308 */ /* 0x001e240000001000 */
[----:B0-----:R-:W-:-:S06]  /*0700*/  VIADD R4, R3, 0xffffffe ;  /* 0x0ffffffe03047836 */ /* 0x001fcc0000000000 */
[----:B------:R0:W3:Y:S02]  /*0710*/  F2I.FTZ.U32.TRUNC.NTZ R5, R4 ;  /* 0x0000000400057305 */ /* 0x0000e4000021f000 */
[----:B0-----:R-:W-:Y:S02]  /*0720*/  HFMA2 R4, -RZ, RZ, 0, 0 ;  /* 0x00000000ff047431 */ /* 0x001fe400000001ff */
[----:B---3--:R-:W-:-:S04]  /*0730*/  IMAD.MOV R7, RZ, RZ, -R5 ;  /* 0x000000ffff077224 */ /* 0x008fc800078e0a05 */
[----:B------:R-:W-:-:S04]  /*0740*/  IMAD R7, R7, UR9, RZ ;  /* 0x0000000907077c24 */ /* 0x000fc8000f8e02ff */
[----:B------:R-:W-:Y:S01]  /*0750*/  IMAD.HI.U32 R5, R5, R7, R4 ;  /* 0x0000000705057227 */ /* 0x000fe200078e0004 */
[----:B------:R-:W-:-:S05]  /*0760*/  LOP3.LUT R4, RZ, UR9, RZ, 0x33, !PT ;  /* 0x00000009ff047c12 */ /* 0x000fca000f8e33ff */
[----:B------:R-:W-:-:S04]  /*0770*/  IMAD.HI.U32 R5, R5, R0, RZ ;  /* 0x0000000005057227 */ /* 0x000fc800078e00ff */
[----:B------:R-:W-:-:S04]  /*0780*/  IMAD.MOV R7, RZ, RZ, -R5 ;  /* 0x000000ffff077224 */ /* 0x000fc800078e0a05 */
[----:B------:R-:W-:-:S05]  /*0790*/  IMAD R6, R7, UR9, R0 ;  /* 0x0000000907067c24 */ /* 0x000fca000f8e0200 */
[----:B------:R-:W-:-:S13]  /*07a0*/  ISETP.GE.U32.AND P0, PT, R6, UR9, PT ;  /* 0x0000000906007c0c */ /* 0x000fda000bf06070 */
[----:B------:R-:W-:Y:S01]  /*07b0*/  @P0 VIADD R6, R6, -UR9 ;  /* 0x8000000906060c36 */ /* 0x000fe20008000000 */
[----:B------:R-:W-:Y:S02]  /*07c0*/  @P0 IADD3 R5, PT, PT, R5, 0x1, RZ ;  /* 0x0000000105050810 */ /* 0x000fe40007ffe0ff */
[----:B------:R-:W-:Y:S02]  /*07d0*/  ISETP.NE.U32.AND P0, PT, RZ, UR9, PT ;  /* 0x00000009ff007c0c */ /* 0x000fe4000bf05070 */
[----:B------:R-:W-:-:S13]  /*07e0*/  ISETP.GE.U32.AND P1, PT, R6, UR9, PT ;  /* 0x0000000906007c0c */ /* 0x000fda000bf26070 */
[----:B------:R-:W-:Y:S02]  /*07f0*/  @P1 VIADD R5, R5, 0x1 ;  /* 0x0000000105051836 */ /* 0x000fe40000000000 */
[----:B------:R-:W-:-:S03]  /*0800*/  @P1 VIADD R6, R6, -UR9 ;  /* 0x8000000906061c36 */ /* 0x000fc60008000000 */
[C---:B------:R-:W-:Y:S02]  /*0810*/  SEL R3, R4.reuse, R5, !P0 ;  /* 0x0000000504037207 */ /* 0x040fe40004000000 */
[----:B------:R-:W-:-:S07]  /*0820*/  SEL R6, R4, R6, !P0 ;  /* 0x0000000604067207 */ /* 0x000fce0004000000 */
.L_x_9:
[----:B-12---:R-:W-:Y:S05]  /*0830*/  BSYNC.RECONVERGENT B1 ;  /* 0x0000000000017941 */ /* 0x006fea0003800200 */
.L_x_7:
[----:B------:R-:W-:-:S05]  /*0840*/  IMAD R8, R3, UR7, R6 ;  /* 0x0000000703087c24 */ /* 0x000fca000f8e0206 */
[----:B------:R-:W-:Y:S02]  /*0850*/  SHF.R.S32.HI R5, RZ, 0x1f, R8 ;  /* 0x0000001fff057819 */ /* 0x000fe40000011408 */
[----:B------:R-:W-:-:S04]  /*0860*/  LEA R4, P0, R8, UR16, 0x2 ;  /* 0x0000001008047c11 */ /* 0x000fc8000f8010ff */
[----:B------:R-:W-:-:S06]  /*0870*/  LEA.HI.X R5, R8, UR17, R5, 0x2, P0 ;  /* 0x0000001108057c11 */ /* 0x000fcc00080f1405 */
[----:B------:R-:W2:Y:S01]  /*0880*/  LDG.E R5, desc[UR14][R4.64] ;  /* 0x0000000e04057981 */ /* 0x000ea2000c1e1900 */
[----:B------:R-:W-:-:S05]  /*0890*/  IMAD R8, R3, UR8, R6 ;  /* 0x0000000803087c24 */ /* 0x000fca000f8e0206 */
[----:B------:R-:W-:Y:S02]  /*08a0*/  SHF.R.S32.HI R3, RZ, 0x1f, R8 ;  /* 0x0000001fff037819 */ /* 0x000fe40000011408 */
[----:B------:R-:W-:-:S04]  /*08b0*/  LEA R6, P0, R8, UR18, 0x2 ;  /* 0x0000001208067c11 */ /* 0x000fc8000f8010ff */
[----:B------:R-:W-:Y:S02]  /*08c0*/  LEA.HI.X R7, R8, UR19, R3, 0x2, P0 ;  /* 0x0000001308077c11 */ /* 0x000fe400080f1403 */
[----:B------:R-:W-:-:S04]  /*08d0*/  IADD3 R0, P0, PT, R0, UR5, RZ ;  /* 0x0000000500007c10 */ /* 0x000fc8000ff1e0ff */
[----:B------:R-:W-:Y:S02]  /*08e0*/  IADD3.X R2, PT, PT, RZ, R2, RZ, P0, !PT ;  /* 0x00000002ff027210 */ /* 0x000fe400007fe4ff */
[----:B------:R-:W-:-:S04]  /*08f0*/  ISETP.GE.U32.AND P0, PT, R0, UR4, PT ;  /* 0x0000000400007c0c */ /* 0x000fc8000bf06070 */
[----:B------:R-:W-:Y:S01]  /*0900*/  ISETP.GE.U32.AND.EX P0, PT, R2, UR13, PT, P0 ;  /* 0x0000000d02007c0c */ /* 0x000fe2000bf06100 */
[----:B--2---:R0:W-:-:S12]  /*0910*/  STG.E desc[UR14][R6.64], R5 ;  /* 0x0000000506007986 */ /* 0x0041d8000c10190e */
[----:B------:R-:W-:Y:S05]  /*0920*/  @!P0 BRA `(.L_x_10) ;  /* 0xfffffffc00388947 */ /* 0x000fea000383ffff */
[----:B------:R-:W-:Y:S05]  /*0930*/  BSYNC.RECONVERGENT B0 ;  /* 0x0000000000007941 */ /* 0x000fea0003800200 */
.L_x_6:
[----:B------:R-:W-:Y:S05]  /*0940*/  EXIT ;  /* 0x000000000000794d */ /* 0x000fea0003800000 */
        .weak           $__internal_0_$__cuda_sm20_div_u64
        .type           $__internal_0_$__cuda_sm20_div_u64,@function
        .size           $__internal_0_$__cuda_sm20_div_u64,($__internal_1_$__cuda_sm20_rem_u64 - $__internal_0_$__cuda_sm20_div_u64)
$__internal_0_$__cuda_sm20_div_u64:
[----:B------:R-:W-:-:S04]  /*0950*/  IMAD.MOV.U32 R7, RZ, RZ, R3 ;  /* 0x000000ffff077224 */ /* 0x000fc800078e0003 */
[----:B------:R-:W0:Y:S08]  /*0960*/  I2F.U64.RP R5, R6 ;  /* 0x0000000600057312 */ /* 0x000e300000309000 */
[----:B0-----:R-:W0:Y:S02]  /*0970*/  MUFU.RCP R5, R5 ;  /* 0x0000000500057308 */ /* 0x001e240000001000 */
[----:B0-----:R-:W-:-:S06]  /*0980*/  VIADD R8, R5, 0x1ffffffe ;  /* 0x1ffffffe05087836 */ /* 0x001fcc0000000000 */
[----:B------:R-:W0:Y:S02]  /*0990*/  F2I.U64.TRUNC R8, R8 ;  /* 0x0000000800087311 */ /* 0x000e24000020d800 */
[----:B0-----:R-:W-:-:S04]  /*09a0*/  IMAD.WIDE.U32 R10, R8, R6, RZ ;  /* 0x00000006080a7225 */ /* 0x001fc800078e00ff */
[----:B------:R-:W-:Y:S01]  /*09b0*/  IMAD R11, R8, R3, R11 ;  /* 0x00000003080b7224 */ /* 0x000fe200078e020b */
[----:B------:R-:W-:-:S03]  /*09c0*/  IADD3 R13, P0, PT, RZ, -R10, RZ ;  /* 0x8000000aff0d7210 */ /* 0x000fc60007f1e0ff */
[----:B------:R-:W-:Y:S02]  /*09d0*/  IMAD R11, R9, R6, R11 ;  /* 0x00000006090b7224 */ /* 0x000fe400078e020b */
[----:B------:R-:W-:-:S03]  /*09e0*/  IMAD.HI.U32 R10, R8, R13, RZ ;  /* 0x0000000d080a7227 */ /* 0x000fc600078e00ff */
[----:B------:R-:W-:Y:S01]  /*09f0*/  IADD3.X R15, PT, PT, RZ, ~R11, RZ, P0, !PT ;  /* 0x8000000bff0f7210 */ /* 0x000fe200007fe4ff */
[----:B------:R-:W-:-:S04]  /*0a00*/  IMAD.MOV.U32 R11, RZ, RZ, R8 ;  /* 0x000000ffff0b7224 */ /* 0x000fc800078e0008 */
[----:B------:R-:W-:-:S04]  /*0a10*/  IMAD.WIDE.U32 R10, P0, R8, R15, R10 ;  /* 0x0000000f080a7225 */ /* 0x000fc8000780000a */
[C---:B------:R-:W-:Y:S02]  /*0a20*/  IMAD R7, R9.reuse, R15, RZ ;  /* 0x0000000f09077224 */ /* 0x040fe400078e02ff */
[----:B------:R-:W-:-:S04]  /*0a30*/  IMAD.HI.U32 R10, P1, R9, R13, R10 ;  /* 0x0000000d090a7227 */ /* 0x000fc8000782000a */
[----:B------:R-:W-:Y:S01]  /*0a40*/  IMAD.HI.U32 R5, R9, R15, RZ ;  /* 0x0000000f09057227 */ /* 0x000fe200078e00ff */
[----:B------:R-:W-:-:S03]  /*0a50*/  IADD3 R11, P2, PT, R7, R10, RZ ;  /* 0x0000000a070b7210 */ /* 0x000fc60007f5e0ff */
[----:B------:R-:W-:Y:S02]  /*0a60*/  IMAD.X R5, R5, 0x1, R9, P0 ;  /* 0x0000000105057824 */ /* 0x000fe400000e0609 */
[----:B------:R-:W-:-:S03]  /*0a70*/  IMAD.WIDE.U32 R8, R11, R6, RZ ;  /* 0x000000060b087225 */ /* 0x000fc600078e00ff */
[----:B------:R-:W-:Y:S01]  /*0a80*/  IADD3.X R5, PT, PT, RZ, RZ, R5, P2, P1 ;  /* 0x000000ffff057210 */ /* 0x000fe200017e2405 */
[----:B------:R-:W-:Y:S01]  /*0a90*/  IMAD R7, R11, R3, R9 ;  /* 0x000000030b077224 */ /* 0x000fe200078e0209 */
[----:B------:R-:W-:-:S03]  /*0aa0*/  IADD3 R9, P0, PT, RZ, -R8, RZ ;  /* 0x80000008ff097210 */ /* 0x000fc60007f1e0ff */
[----:B------:R-:W-:Y:S02]  /*0ab0*/  IMAD R7, R5, R6, R7 ;  /* 0x0000000605077224 */ /* 0x000fe400078e0207 */
[----:B------:R-:W-:-:S03]  /*0ac0*/  IMAD.HI.U32 R10, R11, R9, RZ ;  /* 0x000000090b0a7227 */ /* 0x000fc600078e00ff */
[----:B------:R-:W-:-:S05]  /*0ad0*/  IADD3.X R8, PT, PT, RZ, ~R7, RZ, P0, !PT ;  /* 0x80000007ff087210 */ /* 0x000fca00007fe4ff */
[----:B------:R-:W-:-:S04]  /*0ae0*/  IMAD.WIDE.U32 R10, P0, R11, R8, R10 ;  /* 0x000000080b0a7225 */ /* 0x000fc8000780000a */
[C---:B------:R-:W-:Y:S02]  /*0af0*/  IMAD R12, R5.reuse, R8, RZ ;  /* 0x00000008050c7224 */ /* 0x040fe400078e02ff */
[----:B------:R-:W-:-:S04]  /*0b00*/  IMAD.HI.U32 R7, P1, R5, R9, R10 ;  /* 0x0000000905077227 */ /* 0x000fc8000782000a */
[----:B------:R-:W-:Y:S01]  /*0b10*/  IMAD.HI.U32 R8, R5, R8, RZ ;  /* 0x0000000805087227 */ /* 0x000fe200078e00ff */
[----:B------:R-:W-:-:S03]  /*0b20*/  IADD3 R7, P2, PT, R12, R7, RZ ;  /* 0x000000070c077210 */ /* 0x000fc60007f5e0ff */
[----:B------:R-:W-:Y:S02]  /*0b30*/  IMAD.X R5, R8, 0x1, R5, P0 ;  /* 0x0000000108057824 */ /* 0x000fe400000e0605 */
[----:B------:R-:W-:-:S03]  /*0b40*/  IMAD.HI.U32 R8, R7, R0, RZ ;  /* 0x0000000007087227 */ /* 0x000fc600078e00ff */
[----:B------:R-:W-:Y:S01]  /*0b50*/  IADD3.X R5, PT, PT, RZ, RZ, R5, P2, P1 ;  /* 0x000000ffff057210 */ /* 0x000fe200017e2405 */
[----:B------:R-:W-:Y:S02]  /*0b60*/  IMAD.MOV.U32 R9, RZ, RZ, RZ ;  /* 0x000000ffff097224 */ /* 0x000fe400078e00ff */
[----:B------:R-:W-:-:S04]  /*0b70*/  IMAD.WIDE.U32 R8, R7, R2, R8 ;  /* 0x0000000207087225 */ /* 0x000fc800078e0008 */
[C---:B------:R-:W-:Y:S02]  /*0b80*/  IMAD R10, R5.reuse, R2, RZ ;  /* 0x00000002050a7224 */ /* 0x040fe400078e02ff */
[----:B------:R-:W-:-:S04]  /*0b90*/  IMAD.HI.U32 R7, P0, R5, R0, R8 ;  /* 0x0000000005077227 */ /* 0x000fc80007800008 */
[----:B------:R-:W-:Y:S01]  /*0ba0*/  IMAD.HI.U32 R5, R5, R2, RZ ;  /* 0x0000000205057227 */ /* 0x000fe200078e00ff */
[----:B------:R-:W-:-:S04]  /*0bb0*/  IADD3 R7, P1, PT, R10, R7, RZ ;  /* 0x000000070a077210 */ /* 0x000fc80007f3e0ff */
[----:B------:R-:W-:Y:S01]  /*0bc0*/  IADD3.X R5, PT, PT, R5, RZ, RZ, P0, !PT ;  /* 0x000000ff05057210 */ /* 0x000fe200007fe4ff */
[----:B------:R-:W-:-:S04]  /*0bd0*/  IMAD.WIDE.U32 R8, R7, R6, RZ ;  /* 0x0000000607087225 */ /* 0x000fc800078e00ff */
[----:B------:R-:W-:Y:S01]  /*0be0*/  IMAD.X R5, RZ, RZ, R5, P1 ;  /* 0x000000ffff057224 */ /* 0x000fe200008e0605 */
[----:B------:R-:W-:Y:S01]  /*0bf0*/  IADD3 R11, P1, PT, -R8, R0, RZ ;  /* 0x00000000080b7210 */ /* 0x000fe20007f3e1ff */
[C---:B------:R-:W-:Y:S02]  /*0c00*/  IMAD R9, R7.reuse, R3, R9 ;  /* 0x0000000307097224 */ /* 0x040fe400078e0209 */
[----:B------:R-:W-:Y:S01]  /*0c10*/  VIADD R8, R7, 0x1 ;  /* 0x0000000107087836 */ /* 0x000fe20000000000 */
[-C--:B------:R-:W-:Y:S01]  /*0c20*/  ISETP.GE.U32.AND P0, PT, R11, R6.reuse, PT ;  /* 0x000000060b00720c */ /* 0x080fe20003f06070 */
[----:B------:R-:W-:-:S04]  /*0c30*/  IMAD R5, R5, R6, R9 ;  /* 0x0000000605057224 */ /* 0x000fc800078e0209 */
[----:B------:R-:W-:Y:S01]  /*0c40*/  IMAD.X R12, R2, 0x1, ~R5, P1 ;  /* 0x00000001020c7824 */ /* 0x000fe200008e0e05 */
[----:B------:R-:W-:-:S04]  /*0c50*/  IADD3 R5, P1, PT, -R6, R11, RZ ;  /* 0x0000000b06057210 */ /* 0x000fc80007f3e1ff */
[----:B------:R-:W-:Y:S02]  /*0c60*/  ISETP.GE.U32.AND.EX P0, PT, R12, R3, PT, P0 ;  /* 0x000000030c00720c */ /* 0x000fe40003f06100 */
[-C--:B------:R-:W-:Y:S02]  /*0c70*/  IADD3.X R10, PT, PT, ~R3, R12.reuse, RZ, P1, !PT ;  /* 0x0000000c030a7210 */ /* 0x080fe40000ffe5ff */
[----:B------:R-:W-:Y:S02]  /*0c80*/  SEL R5, R5, R11, P0 ;  /* 0x0000000b05057207 */ /* 0x000fe40000000000 */
[----:B------:R-:W-:Y:S02]  /*0c90*/  SEL R8, R8, R7, P0 ;  /* 0x0000000708087207 */ /* 0x000fe40000000000 */
[----:B------:R-:W-:Y:S02]  /*0ca0*/  SEL R10, R10, R12, P0 ;  /* 0x0000000c0a0a7207 */ /* 0x000fe40000000000 */
[----:B------:R-:W-:Y:S01]  /*0cb0*/  ISETP.GE.U32.AND P0, PT, R5, R6, PT ;  /* 0x000000060500720c */ /* 0x000fe20003f06070 */
[----:B------:R-:W-:Y:S01]  /*0cc0*/  VIADD R5, R8, 0x1 ;  /* 0x0000000108057836 */ /* 0x000fe20000000000 */
[----:B------:R-:W-:-:S02]  /*0cd0*/  ISETP.NE.U32.AND P1, PT, R6, RZ, PT ;  /* 0x000000ff0600720c */ /* 0x000fc40003f25070 */
[----:B------:R-:W-:Y:S02]  /*0ce0*/  ISETP.GE.U32.AND.EX P0, PT, R10, R3, PT, P0 ;  /* 0x000000030a00720c */ /* 0x000fe40003f06100 */
[----:B------:R-:W-:Y:S02]  /*0cf0*/  ISETP.NE.AND.EX P1, PT, R3, RZ, PT, P1 ;  /* 0x000000ff0300720c */ /* 0x000fe40003f25310 */
[----:B------:R-:W-:Y:S02]  /*0d00*/  SEL R3, R5, R8, P0 ;  /* 0x0000000805037207 */ /* 0x000fe40000000000 */
[----:B------:R-:W-:Y:S02]  /*0d10*/  MOV R5, 0x0 ;  /* 0x0000000000057802 */ /* 0x000fe40000000f00 */
[----:B------:R-:W-:Y:S02]  /*0d20*/  SEL R3, R3, 0xffffffff, P1 ;  /* 0xffffffff03037807 */ /* 0x000fe40000800000 */
[----:B------:R-:W-:Y:S05]  /*0d30*/  RET.REL.NODEC R4 `(_ZN6caffe267_GLOBAL__N__43_tmpxft_00007363_00000000_7_slice_op_cpp1_ii_9b5598fd15SliceCopyKernelEPciS1_iiii) ;  /* 0xfffffff004b07950 */ /* 0x000fea0003c3ffff */
        .weak           $__internal_1_$__cuda_sm20_rem_u64
        .type           $__internal_1_$__cuda_sm20_rem_u64,@function
        .size           $__internal_1_$__cuda_sm20_rem_u64,(.L_x_13 - $__internal_1_$__cuda_sm20_rem_u64)
$__internal_1_$__cuda_sm20_rem_u64:
        /* <DEDUP_REMOVED lines=8> */
[----:B------:R-:W-:-:S04]  /*0dc0*/  IMAD.HI.U32 R10, R8, R13, RZ ;  /* 0x0000000d080a7227 */ /* 0x000fc800078e00ff */
[----:B------:R-:W-:Y:S01]  /*0dd0*/  IMAD.X R15, RZ, RZ, ~R11, P0 ;  /* 0x000000ffff0f7224 */ /* 0x000fe200000e0e0b */
[----:B------:R-:W-:-:S03]  /*0de0*/  MOV R11, R8 ;  /* 0x00000008000b7202 */ /* 0x000fc60000000f00 */
[-C--:B------:R-:W-:Y:S02]  /*0df0*/  IMAD R17, R9, R15.reuse, RZ ;  /* 0x0000000f09117224 */ /* 0x080fe400078e02ff */
[----:B------:R-:W-:-:S04]  /*0e00*/  IMAD.WIDE.U32 R10, P0, R8, R15, R10 ;  /* 0x0000000f080a7225 */ /* 0x000fc8000780000a */
[----:B------:R-:W-:-:S04]  /*0e10*/  IMAD.HI.U32 R5, R9, R15, RZ ;  /* 0x0000000f09057227 */ /* 0x000fc800078e00ff */
[----:B------:R-:W-:-:S04]  /*0e20*/  IMAD.HI.U32 R10, P1, R9, R13, R10 ;  /* 0x0000000d090a7227 */ /* 0x000fc8000782000a */
[----:B------:R-:W-:Y:S01]  /*0e30*/  IMAD.X R5, R5, 0x1, R9, P0 ;  /* 0x0000000105057824 */ /* 0x000fe200000e0609 */
[----:B------:R-:W-:-:S04]  /*0e40*/  IADD3 R11, P2, PT, R17, R10, RZ ;  /* 0x0000000a110b7210 */ /* 0x000fc80007f5e0ff */
[----:B------:R-:W-:Y:S01]  /*0e50*/  IADD3.X R5, PT, PT, RZ, RZ, R5, P2, P1 ;  /* 0x000000ffff057210 */ /* 0x000fe200017e2405 */
[----:B------:R-:W-:-:S04]  /*0e60*/  IMAD.WIDE.U32 R8, R11, R6, RZ ;  /* 0x000000060b087225 */ /* 0x000fc800078e00ff */
[----:B------:R-:W-:Y:S01]  /*0e70*/  IMAD R9, R11, R7, R9 ;  /* 0x000000070b097224 */ /* 0x000fe200078e0209 */
[----:B------:R-:W-:-:S03]  /*0e80*/  IADD3 R13, P0, PT, RZ, -R8, RZ ;  /* 0x80000008ff0d7210 */ /* 0x000fc60007f1e0ff */
[----:B------:R-:W-:Y:S02]  /*0e90*/  IMAD R9, R5, R6, R9 ;  /* 0x0000000605097224 */ /* 0x000fe400078e0209 */
[----:B------:R-:W-:-:S03]  /*0ea0*/  IMAD.HI.U32 R10, R11, R13, RZ ;  /* 0x0000000d0b0a7227 */ /* 0x000fc600078e00ff */
[----:B------:R-:W-:Y:S01]  /*0eb0*/  IADD3.X R8, PT, PT, RZ, ~R9, RZ, P0, !PT ;  /* 0x80000009ff087210 */ /* 0x000fe200007fe4ff */
[----:B------:R-:W-:-:S04]  /*0ec0*/  HFMA2 R9, -RZ, RZ, 0, 0 ;  /* 0x00000000ff097431 */ /* 0x000fc800000001ff */
        /* <DEDUP_REMOVED lines=8> */
[----:B------:R-:W-:-:S04]  /*0f50*/  IMAD.WIDE.U32 R8, R11, R2, R8 ;  /* 0x000000020b087225 */ /* 0x000fc800078e0008 */
[C---:B------:R-:W-:Y:S02]  /*0f60*/  IMAD R11, R5.reuse, R2, RZ ;  /* 0x00000002050b7224 */ /* 0x040fe400078e02ff */
[----:B------:R-:W-:-:S04]  /*0f70*/  IMAD.HI.U32 R8, P0, R5, R0, R8 ;  /* 0x0000000005087227 */ /* 0x000fc80007800008 */
[----:B------:R-:W-:Y:S01]  /*0f80*/  IMAD.HI.U32 R5, R5, R2, RZ ;  /* 0x0000000205057227 */ /* 0x000fe200078e00ff */
[----:B------:R-:W-:-:S03]  /*0f90*/  IADD3 R11, P1, PT, R11, R8, RZ ;  /* 0x000000080b0b7210 */ /* 0x000fc60007f3e0ff */
[----:B------:R-:W-:Y:S02]  /*0fa0*/  IMAD.X R5, RZ, RZ, R5, P0 ;  /* 0x000000ffff057224 */ /* 0x000fe400000e0605 */
[----:B------:R-:W-:-:S03]  /*0fb0*/  IMAD.WIDE.U32 R8, R11, R6, RZ ;  /* 0x000000060b087225 */ /* 0x000fc600078e00ff */
[----:B------:R-:W-:Y:S01]  /*0fc0*/  IADD3.X R5, PT, PT, RZ, R5, RZ, P1, !PT ;  /* 0x00000005ff057210 */ /* 0x000fe20000ffe4ff */
[----:B------:R-:W-:Y:S01]  /*0fd0*/  IMAD R11, R11, R7, R9 ;  /* 0x000000070b0b7224 */ /* 0x000fe200078e0209 */
[----:B------:R-:W-:-:S03]  /*0fe0*/  IADD3 R9, P1, PT, -R8, R0, RZ ;  /* 0x0000000008097210 */ /* 0x000fc60007f3e1ff */
[-C--:B------:R-:W-:Y:S01]  /*0ff0*/  IMAD R5, R5, R6.reuse, R11 ;  /* 0x0000000605057224 */ /* 0x080fe200078e020b */
[----:B------:R-:W-:-:S03]  /*1000*/  ISETP.GE.U32.AND P0, PT, R9, R6, PT ;  /* 0x000000060900720c */ /* 0x000fc60003f06070 */
[----:B------:R-:W-:Y:S01]  /*1010*/  IMAD.X R10, R2, 0x1, ~R5, P1 ;  /* 0x00000001020a7824 */ /* 0x000fe200008e0e05 */
[----:B------:R-:W-:-:S04]  /*1020*/  IADD3 R5, P1, PT, -R6, R9, RZ ;  /* 0x0000000906057210 */ /* 0x000fc80007f3e1ff */
[----:B------:R-:W-:Y:S02]  /*1030*/  ISETP.GE.U32.AND.EX P0, PT, R10, R7, PT, P0 ;  /* 0x000000070a00720c */ /* 0x000fe40003f06100 */
[-C--:B------:R-:W-:Y:S02]  /*1040*/  IADD3.X R8, PT, PT, ~R7, R10.reuse, RZ, P1, !PT ;  /* 0x0000000a07087210 */ /* 0x080fe40000ffe5ff */
[----:B------:R-:W-:Y:S02]  /*1050*/  SEL R5, R5, R9, P0 ;  /* 0x0000000905057207 */ /* 0x000fe40000000000 */
[----:B------:R-:W-:Y:S02]  /*1060*/  SEL R8, R8, R10, P0 ;  /* 0x0000000a08087207 */ /* 0x000fe40000000000 */
[C---:B------:R-:W-:Y:S02]  /*1070*/  ISETP.GE.U32.AND P0, PT, R5.reuse, R6, PT ;  /* 0x000000060500720c */ /* 0x040fe40003f06070 */
[----:B------:R-:W-:Y:S01]  /*1080*/  ISETP.NE.U32.AND P1, PT, R6, RZ, PT ;  /* 0x000000ff0600720c */ /* 0x000fe20003f25070 */
[----:B------:R-:W-:Y:S01]  /*1090*/  IMAD.IADD R6, R5, 0x1, -R6 ;  /* 0x0000000105067824 */ /* 0x000fe200078e0a06 */
[----:B------:R-:W-:-:S02]  /*10a0*/  ISETP.GE.U32.AND.EX P0, PT, R8, R7, PT, P0 ;  /* 0x000000070800720c */ /* 0x000fc40003f06100 */
[----:B------:R-:W-:Y:S02]  /*10b0*/  ISETP.NE.AND.EX P1, PT, R7, RZ, PT, P1 ;  /* 0x000000ff0700720c */ /* 0x000fe40003f25310 */
[----:B------:R-:W-:Y:S02]  /*10c0*/  SEL R6, R6, R5, P0 ;  /* 0x0000000506067207 */ /* 0x000fe40000000000 */
[----:B------:R-:W-:Y:S02]  /*10d0*/  MOV R5, 0x0 ;  /* 0x0000000000057802 */ /* 0x000fe40000000f00 */
[----:B------:R-:W-:Y:S02]  /*10e0*/  SEL R6, R6, 0xffffffff, P1 ;  /* 0xffffffff06067807 */ /* 0x000fe40000800000 */
[----:B------:R-:W-:Y:S05]  /*10f0*/  RET.REL.NODEC R4 `(_ZN6caffe267_GLOBAL__N__43_tmpxft_00007363_00000000_7_slice_op_cpp1_ii_9b5598fd15SliceCopyKernelEPciS1_iiii) ;  /* 0xffffffec04c07950 */ /* 0x000fea0003c3ffff */
.L_x_11:
[----:B------:R-:W-:-:S00]  /*1100*/  BRA `(.L_x_11) ;  /* 0xfffffffc00fc7947 */ /* 0x000fc0000383ffff */
[----:B------:R-:W-:-:S00]  /*1110*/  NOP ;  /* 0x0000000000007918 */ /* 0x000fc00000000000 */
        /* <DEDUP_REMOVED lines=14> */
.L_x_13:


//--------------------- .nv.shared.reserved.0     --------------------------
	.section	.nv.shared.reserved.0,"aw",@nobits
	.weak		__nv_reservedSMEM_offset_0_alias
	.size		__nv_reservedSMEM_offset_0_alias, 0, 64
	.other		__nv_reservedSMEM_offset_0_alias,@"STO_CUDA_RESERVED_SHARED STV_DEFAULT"
__nv_reservedSMEM_offset_0_alias:
	.zero		0
	.zero		64


//--------------------- .nv.global                --------------------------
	.section	.nv.global,"aw",@nobits
	.align	8
.nv.global:
	.type		_ZTVN10__cxxabiv120__function_type_infoE,@object
	.size		_ZTVN10__cxxabiv120__function_type_infoE,(_ZTVN10__cxxabiv120__si_class_type_infoE - _ZTVN10__cxxabiv120__function_type_infoE)
_ZTVN10__cxxabiv120__function_type_infoE:
	.zero		8
	.type		_ZTVN10__cxxabiv120__si_class_type_infoE,@object
	.size		_ZTVN10__cxxabiv120__si_class_type_infoE,(_ZTTNSt7__cxx1119basic_ostringstreamIcSt11char_traitsIcESaIcEEE - _ZTVN10__cxxabiv120__si_class_type_infoE)
_ZTVN10__cxxabiv120__si_class_type_infoE:
	.zero		8
	.type		_ZTTNSt7__cxx1119basic_ostringstreamIcSt11char_traitsIcESaIcEEE,@object
	.size		_ZTTNSt7__cxx1119basic_ostringstreamIcSt11char_traitsIcESaIcEEE,(_ZTTSo - _ZTTNSt7__cxx1119basic_ostringstreamIcSt11char_traitsIcESaIcEEE)
_ZTTNSt7__cxx1119basic_ostringstreamIcSt11char_traitsIcESaIcEEE:
	.zero		8
	.type		_ZTTSo,@object
	.size		_ZTTSo,(_ZTVN10__cxxabiv119__pointer_type_infoE - _ZTTSo)
_ZTTSo:
	.zero		8
	.type		_ZTVN10__cxxabiv119__pointer_type_infoE,@object
	.size		_ZTVN10__cxxabiv119__pointer_type_infoE,(_ZTVN10__cxxabiv117__class_type_infoE - _ZTVN10__cxxabiv119__pointer_type_infoE)
_ZTVN10__cxxabiv119__pointer_type_infoE:
	.zero		8
	.type		_ZTVN10__cxxabiv117__class_type_infoE,@object
	.size		_ZTVN10__cxxabiv117__class_type_infoE,(_ZTVSt9basic_iosIcSt11char_traitsIcEE - _ZTVN10__cxxabiv117__class_type_infoE)
_ZTVN10__cxxabiv117__class_type_infoE:
	.zero		8
	.type		_ZTVSt9basic_iosIcSt11char_traitsIcEE,@object
	.size		_ZTVSt9basic_iosIcSt11char_traitsIcEE,(_ZTVN3c1020intrusive_ptr_targetE - _ZTVSt9basic_iosIcSt11char_traitsIcEE)
_ZTVSt9basic_iosIcSt11char_traitsIcEE:
	.zero		32
	.type		_ZTVN3c1020intrusive_ptr_targetE,@object
	.size		_ZTVN3c1020intrusive_ptr_targetE,(_ZTVN3c105ErrorE - _ZTVN3c1020intrusive_ptr_targetE)
_ZTVN3c1020intrusive_ptr_targetE:
	.zero		40
	.type		_ZTVN3c105ErrorE,@object
	.size		_ZTVN3c105ErrorE,(_ZTVN3c1011StorageImplE - _ZTVN3c105ErrorE)
_ZTVN3c105ErrorE:
	.zero		40
	.type		_ZTVN3c1011StorageImplE,@object
	.size		_ZTVN3c1011StorageImplE,(_ZTVSt15basic_streambufIcSt11char_traitsIcEE - _ZTVN3c1011StorageImplE)
_ZTVN3c1011StorageImplE:
	.zero		40
	.type		_ZTVSt15basic_streambufIcSt11char_traitsIcEE,@object
	.size		_ZTVSt15basic_streambufIcSt11char_traitsIcEE,(_ZTVNSt7__cxx1115basic_stringbufIcSt11char_traitsIcESaIcEEE - _ZTVSt15basic_streambufIcSt11char_traitsIcEE)
_ZTVSt15basic_streambufIcSt11char_traitsIcEE:
	.zero		128
	.type		_ZTVNSt7__cxx1115basic_stringbufIcSt11char_traitsIcESaIcEEE,@object
	.size		_ZTVNSt7__cxx1115basic_stringbufIcSt11char_traitsIcESaIcEEE,(_ZTVN6caffe215SliceGradientOpINS_11CUDAContextEEE - _ZTVNSt7__cxx1115basic_stringbufIcSt11char_traitsIcESaIcEEE)
_ZTVNSt7__cxx1115basic_stringbufIcSt11char_traitsIcESaIcEEE:
	.zero		128
	.type		_ZTVN6caffe215SliceGradientOpINS_11CUDAContextEEE,@object
	.size		_ZTVN6caffe215SliceGradientOpINS_11CUDAContextEEE,(_ZTVN6caffe28OperatorINS_11CUDAContextEEE - _ZTVN6caffe215SliceGradientOpINS_11CUDAContextEEE)
_ZTVN6caffe215SliceGradientOpINS_11CUDAContextEEE:
	.zero		136
	.type		_ZTVN6caffe28OperatorINS_11CUDAContextEEE,@object
	.size		_ZTVN6caffe28OperatorINS_11CUDAContextEEE,(_ZTVN6caffe27SliceOpINS_11CUDAContextEEE - _ZTVN6caffe28OperatorINS_11CUDAContextEEE)
_ZTVN6caffe28OperatorINS_11CUDAContextEEE:
	.zero		136
	.type		_ZTVN6caffe27SliceOpINS_11CUDAContextEEE,@object
	.size		_ZTVN6caffe27SliceOpINS_11CUDAContextEEE,(.L_13 - _ZTVN6caffe27SliceOpINS_11CUDAContextEEE)
_ZTVN6caffe27SliceOpINS_11CUDAContextEEE:
	.zero		136
.L_13:


//--------------------- .nv.constant0._ZN6caffe267_GLOBAL__N__43_tmpxft_00007363_00000000_7_slice_op_cpp1_ii_9b5598fd15SliceCopyKernelEPciS1_iiii --------------------------
	.section	.nv.constant0._ZN6caffe267_GLOBAL__N__43_tmpxft_00007363_00000000_7_slice_op_cpp1_ii_9b5598fd15SliceCopyKernelEPciS1_iiii,"a",@progbits
	.sectionflags	@""
	.align	4
.nv.constant0._ZN6caffe267_GLOBAL__N__43_tmpxft_00007363_00000000_7_slice_op_cpp1_ii_9b5598fd15SliceCopyKernelEPciS1_iiii:
	.zero		936


//--------------------- SYMBOLS --------------------------

	.type		.nv.reservedSmem.offset0,@object
	.size		.nv.reservedSmem.offset0,0x4
